	.headerflags	@"EF_CUDA_TEXMODE_UNIFIED EF_CUDA_64BIT_ADDRESS EF_CUDA_ACCELERATORS EF_CUDA_SM90 EF_CUDA_VIRTUAL_SM(EF_CUDA_SM90)"
	.elftype	@"ET_EXEC"


//--------------------- .nv.info                  --------------------------
	.section	.nv.info,"",@"SHT_CUDA_INFO"
	.align	4


	//----- nvinfo : EIATTR_REGCOUNT
	.align		4
        /*0000*/ 	.byte	0x04, 0x2f
        /*0002*/ 	.short	(.L_2 - .L_1)
	.align		4
.L_1:
        /*0004*/ 	.word	index@(triton_per_fused_binary_cross_entropy_with_logits_0)
        /*0008*/ 	.word	0x0000001c


	//----- nvinfo : EIATTR_MIN_STACK_SIZE
	.align		4
.L_2:
        /*000c*/ 	.byte	0x04, 0x12
        /*000e*/ 	.short	(.L_4 - .L_3)
	.align		4
.L_3:
        /*0010*/ 	.word	index@(triton_per_fused_binary_cross_entropy_with_logits_0)
        /*0014*/ 	.word	0x00000000


	//----- nvinfo : EIATTR_FRAME_SIZE
	.align		4
.L_4:
        /*0018*/ 	.byte	0x04, 0x11
        /*001a*/ 	.short	(.L_6 - .L_5)
	.align		4
.L_5:
        /*001c*/ 	.word	index@(triton_per_fused_binary_cross_entropy_with_logits_0)
        /*0020*/ 	.word	0x00000000


	//----- nvinfo : EIATTR_MIN_STACK_SIZE
	.align		4
.L_6:
        /*0024*/ 	.byte	0x04, 0x12
        /*0026*/ 	.short	(.L_8 - .L_7)
	.align		4
.L_7:
        /*0028*/ 	.word	index@(triton_per_fused_binary_cross_entropy_with_logits_0)
        /*002c*/ 	.word	0x00000000
.L_8:


//--------------------- .nv.info.triton_per_fused_binary_cross_entropy_with_logits_0 --------------------------
	.section	.nv.info.triton_per_fused_binary_cross_entropy_with_logits_0,"",@"SHT_CUDA_INFO"
	.sectionflags	@""
	.align	4


	//----- nvinfo : EIATTR_CUDA_API_VERSION
	.align		4
        /*0000*/ 	.byte	0x04, 0x37
        /*0002*/ 	.short	(.L_10 - .L_9)
.L_9:
        /*0004*/ 	.word	0x0000007c


	//----- nvinfo : EIATTR_KPARAM_INFO
	.align		4
.L_10:
        /*0008*/ 	.byte	0x04, 0x17
        /*000a*/ 	.short	(.L_12 - .L_11)
.L_11:
        /*000c*/ 	.word	0x00000000
        /*0010*/ 	.short	0x0002
        /*0012*/ 	.short	0x0010
        /*0014*/ 	.byte	0x00, 0xf0, 0x11, 0x00


	//----- nvinfo : EIATTR_KPARAM_INFO
	.align		4
.L_12:
        /*0018*/ 	.byte	0x04, 0x17
        /*001a*/ 	.short	(.L_14 - .L_13)
.L_13:
        /*001c*/ 	.word	0x00000000
        /*0020*/ 	.short	0x0001
        /*0022*/ 	.short	0x0008
        /*0024*/ 	.byte	0x00, 0xf4, 0x21, 0x00


	//----- nvinfo : EIATTR_KPARAM_INFO
	.align		4
.L_14:
        /*0028*/ 	.byte	0x04, 0x17
        /*002a*/ 	.short	(.L_16 - .L_15)
.L_15:
        /*002c*/ 	.word	0x00000000
        /*0030*/ 	.short	0x0000
        /*0032*/ 	.short	0x0000
        /*0034*/ 	.byte	0x00, 0xf4, 0x21, 0x00


	//----- nvinfo : EIATTR_SPARSE_MMA_MASK
	.align		4
.L_16:
        /*0038*/ 	.byte	0x03, 0x50
        /*003a*/ 	.short	0x0000


	//----- nvinfo : EIATTR_MAXREG_COUNT
	.align		4
        /*003c*/ 	.byte	0x03, 0x1b
        /*003e*/ 	.short	0x00ff


	//----- nvinfo : EIATTR_COOP_GROUP_MASK_REGIDS
	.align		4
        /*0040*/ 	.byte	0x04, 0x29
        /*0042*/ 	.short	(.L_18 - .L_17)


	//   ....[0]....
.L_17:
        /*0044*/ 	.word	0xffffffff


	//   ....[1]....
        /*0048*/ 	.word	0xffffffff


	//   ....[2]....
        /*004c*/ 	.word	0xffffffff


	//   ....[3]....
        /*0050*/ 	.word	0xffffffff


	//   ....[4]....
        /*0054*/ 	.word	0xffffffff


	//   ....[5]....
        /*0058*/ 	.word	0xffffffff


	//----- nvinfo : EIATTR_COOP_GROUP_INSTR_OFFSETS
	.align		4
.L_18:
        /*005c*/ 	.byte	0x04, 0x28
        /*005e*/ 	.short	(.L_20 - .L_19)


	//   ....[0]....
.L_19:
        /*0060*/ 	.word	0x00000b10


	//   ....[1]....
        /*0064*/ 	.word	0x00000b40


	//   ....[2]....
        /*0068*/ 	.word	0x00000b70


	//   ....[3]....
        /*006c*/ 	.word	0x00000bb0


	//   ....[4]....
        /*0070*/ 	.word	0x00000bd0


	//   ....[5]....
        /*0074*/ 	.word	0x00000c40


	//----- nvinfo : EIATTR_EXIT_INSTR_OFFSETS
	.align		4
.L_20:
        /*0078*/ 	.byte	0x04, 0x1c
        /*007a*/ 	.short	(.L_22 - .L_21)


	//   ....[0]....
.L_21:
        /*007c*/ 	.word	0x00000cb0


	//   ....[1]....
        /*0080*/ 	.word	0x00000d00


	//----- nvinfo : EIATTR_REQNTID
	.align		4
.L_22:
        /*0084*/ 	.byte	0x04, 0x10
        /*0086*/ 	.short	(.L_24 - .L_23)
.L_23:
        /*0088*/ 	.word	0x00000040
        /*008c*/ 	.word	0x00000001
        /*0090*/ 	.word	0x00000001


	//----- nvinfo : EIATTR_CRS_STACK_SIZE
	.align		4
.L_24:
        /*0094*/ 	.byte	0x04, 0x1e
        /*0096*/ 	.short	(.L_26 - .L_25)
.L_25:
        /*0098*/ 	.word	0x00000000


	//----- nvinfo : EIATTR_CBANK_PARAM_SIZE
	.align		4
.L_26:
        /*009c*/ 	.byte	0x03, 0x19
        /*009e*/ 	.short	0x0014


	//----- nvinfo : EIATTR_PARAM_CBANK
	.align		4
        /*00a0*/ 	.byte	0x04, 0x0a
        /*00a2*/ 	.short	(.L_28 - .L_27)
	.align		4
.L_27:
        /*00a4*/ 	.word	index@(.nv.constant0.triton_per_fused_binary_cross_entropy_with_logits_0)
        /*00a8*/ 	.short	0x0210
        /*00aa*/ 	.short	0x0014


	//----- nvinfo : EIATTR_SW_WAR
	.align		4
.L_28:
        /*00ac*/ 	.byte	0x04, 0x36
        /*00ae*/ 	.short	(.L_30 - .L_29)
.L_29:
        /*00b0*/ 	.word	0x00000008
.L_30:


//--------------------- .nv.callgraph             --------------------------
	.section	.nv.callgraph,"",@"SHT_CUDA_CALLGRAPH"
	.align	4
	.sectionentsize	8
	.align		4
        /*0000*/ 	.word	0x00000000
	.align		4
        /*0004*/ 	.word	0xffffffff
	.align		4
        /*0008*/ 	.word	0x00000000
	.align		4
        /*000c*/ 	.word	0xfffffffe
	.align		4
        /*0010*/ 	.word	0x00000000
	.align		4
        /*0014*/ 	.word	0xfffffffd
	.align		4
        /*0018*/ 	.word	0x00000000
	.align		4
        /*001c*/ 	.word	0xfffffffc


//--------------------- .nv.constant4             --------------------------
	.section	.nv.constant4,"a",@progbits
	.align	8
	.align		8
.nv.constant4:
        /*0000*/ 	.dword	_$_str


//--------------------- .text.triton_per_fused_binary_cross_entropy_with_logits_0 --------------------------
	.section	.text.triton_per_fused_binary_cross_entropy_with_logits_0,"ax",@progbits
	.sectionflags	@"SHF_BARRIERS=1"
	.align	128
        .global         triton_per_fused_binary_cross_entropy_with_logits_0
        .type           triton_per_fused_binary_cross_entropy_with_logits_0,@function
        .size           triton_per_fused_binary_cross_entropy_with_logits_0,(.L_x_9 - triton_per_fused_binary_cross_entropy_with_logits_0)
        .other          triton_per_fused_binary_cross_entropy_with_logits_0,@"STO_CUDA_ENTRY STV_DEFAULT"
triton_per_fused_binary_cross_entropy_with_logits_0:
.text.triton_per_fused_binary_cross_entropy_with_logits_0:
[----:B------:R-:W0:Y:S02]  /*0000*/  LDC R1, c[0x0][0x28] ;  /* 0x00000a00ff017b82 */ /* 0x000e240000000800 */
[----:B------:R-:W1:Y:S01]  /*0010*/  S2R R19, SR_TID.X ;  /* 0x0000000000137919 */ /* 0x000e620000002100 */
[----:B------:R-:W2:Y:S01]  /*0020*/  LDC.64 R4, c[0x0][0x218] ;  /* 0x00008600ff047b82 */ /* 0x000ea20000000a00 */
[----:B------:R-:W-:Y:S01]  /*0030*/  ULDC.64 UR6, c[0x0][0x208] ;  /* 0x0000820000067ab9 */ /* 0x000fe20000000a00 */
[----:B-1----:R-:W-:-:S04]  /*0040*/  SHF.L.U32 R2, R19, 0x2, RZ ;  /* 0x0000000213027819 */ /* 0x002fc800000006ff */
[----:B------:R-:W-:-:S05]  /*0050*/  LOP3.LUT R3, R2, 0xfc, RZ, 0xc0, !PT ;  /* 0x000000fc02037812 */ /* 0x000fca00078ec0ff */
[----:B--2---:R-:W-:-:S06]  /*0060*/  IMAD.WIDE.U32 R4, R3, 0x4, R4 ;  /* 0x0000000403047825 */ /* 0x004fcc00078e0004 */
[----:B------:R-:W2:Y:S01]  /*0070*/  LDG.E.128 R4, desc[UR6][R4.64] ;  /* 0x0000000604047981 */ /* 0x000ea2000c1e1d00 */
[----:B------:R-:W-:Y:S01]  /*0080*/  HFMA2.MMA R16, -RZ, RZ, 1.625, 0 ;  /* 0x3e800000ff107435 */ /* 0x000fe200000001ff */
[----:B------:R-:W-:Y:S01]  /*0090*/  MOV R18, 0x3d39bf78 ;  /* 0x3d39bf7800127802 */ /* 0x000fe20000000f00 */
[----:B------:R-:W-:Y:S01]  /*00a0*/  BSSY B0, `(.L_x_0) ;  /* 0x000007e000007945 */ /* 0x000fe20003800000 */
[----:B--2---:R-:W-:Y:S02]  /*00b0*/  LOP3.LUT R0, R4, 0x7fffffff, RZ, 0xc0, !PT ;  /* 0x7fffffff04007812 */ /* 0x004fe400078ec0ff */
[----:B------:R-:W-:Y:S02]  /*00c0*/  LOP3.LUT R3, R6, 0x7fffffff, RZ, 0xc0, !PT ;  /* 0x7fffffff06037812 */ /* 0x000fe400078ec0ff */
[C---:B------:R-:W-:Y:S01]  /*00d0*/  FSETP.GT.AND P6, PT, R5.reuse, RZ, PT ;  /* 0x000000ff0500720b */ /* 0x040fe20003fc4000 */
[----:B------:R-:W-:Y:S01]  /*00e0*/  FADD R8, RZ, -R0 ;  /* 0x80000000ff087221 */ /* 0x000fe20000000000 */
[----:B------:R-:W-:Y:S01]  /*00f0*/  LOP3.LUT R0, R5, 0x7fffffff, RZ, 0xc0, !PT ;  /* 0x7fffffff05007812 */ /* 0x000fe200078ec0ff */
[----:B------:R-:W-:Y:S01]  /*0100*/  FADD R3, RZ, -R3 ;  /* 0x80000003ff037221 */ /* 0x000fe20000000000 */
[----:B------:R-:W-:Y:S01]  /*0110*/  FSETP.GT.AND P4, PT, R4, RZ, PT ;  /* 0x000000ff0400720b */ /* 0x000fe20003f84000 */
[----:B------:R-:W-:-:S02]  /*0120*/  FMUL R10, R8, 1.4426950216293334961 ;  /* 0x3fb8aa3b080a7820 */ /* 0x000fc40000400000 */
[----:B------:R-:W-:Y:S01]  /*0130*/  FADD R0, RZ, -R0 ;  /* 0x80000000ff007221 */ /* 0x000fe20000000000 */
[----:B------:R-:W-:Y:S02]  /*0140*/  FMUL R12, R3, 1.4426950216293334961 ;  /* 0x3fb8aa3b030c7820 */ /* 0x000fe40000400000 */
[----:B------:R-:W-:Y:S01]  /*0150*/  FSETP.GEU.AND P0, PT, R10, -126, PT ;  /* 0xc2fc00000a00780b */ /* 0x000fe20003f0e000 */
[----:B------:R-:W-:Y:S01]  /*0160*/  FMUL R11, R0, 1.4426950216293334961 ;  /* 0x3fb8aa3b000b7820 */ /* 0x000fe20000400000 */
[----:B------:R-:W-:Y:S02]  /*0170*/  LOP3.LUT R0, R7, 0x7fffffff, RZ, 0xc0, !PT ;  /* 0x7fffffff07007812 */ /* 0x000fe400078ec0ff */
[----:B------:R-:W-:Y:S02]  /*0180*/  FSETP.GEU.AND P2, PT, R12, -126, PT ;  /* 0xc2fc00000c00780b */ /* 0x000fe40003f4e000 */
[----:B------:R-:W-:Y:S01]  /*0190*/  FSETP.GEU.AND P1, PT, R11, -126, PT ;  /* 0xc2fc00000b00780b */ /* 0x000fe20003f2e000 */
[----:B------:R-:W-:-:S04]  /*01a0*/  FADD R0, RZ, -R0 ;  /* 0x80000000ff007221 */ /* 0x000fc80000000000 */
[----:B------:R-:W-:Y:S02]  /*01b0*/  FMUL R13, R0, 1.4426950216293334961 ;  /* 0x3fb8aa3b000d7820 */ /* 0x000fe40000400000 */
[----:B------:R-:W-:-:S03]  /*01c0*/  @!P0 FMUL R10, R10, 0.5 ;  /* 0x3f0000000a0a8820 */ /* 0x000fc60000400000 */
[----:B------:R-:W-:Y:S01]  /*01d0*/  FSETP.GEU.AND P3, PT, R13, -126, PT ;  /* 0xc2fc00000d00780b */ /* 0x000fe20003f6e000 */
[----:B------:R-:W-:Y:S01]  /*01e0*/  @!P2 FMUL R12, R12, 0.5 ;  /* 0x3f0000000c0ca820 */ /* 0x000fe20000400000 */
[----:B------:R-:W1:Y:S01]  /*01f0*/  MUFU.EX2 R0, R10 ;  /* 0x0000000a00007308 */ /* 0x000e620000000800 */
[----:B------:R-:W-:-:S07]  /*0200*/  @!P1 FMUL R11, R11, 0.5 ;  /* 0x3f0000000b0b9820 */ /* 0x000fce0000400000 */
[----:B------:R-:W2:Y:S03]  /*0210*/  MUFU.EX2 R3, R11 ;  /* 0x0000000b00037308 */ /* 0x000ea60000000800 */
[----:B------:R-:W-:Y:S01]  /*0220*/  @!P3 FMUL R13, R13, 0.5 ;  /* 0x3f0000000d0db820 */ /* 0x000fe20000400000 */
[----:B-1----:R-:W-:-:S04]  /*0230*/  @!P0 FMUL R0, R0, R0 ;  /* 0x0000000000008220 */ /* 0x002fc80000400000 */
[----:B------:R-:W1:Y:S01]  /*0240*/  MUFU.EX2 R8, R12 ;  /* 0x0000000c00087308 */ /* 0x000e620000000800 */
[----:B------:R-:W-:Y:S01]  /*0250*/  ISETP.GE.U32.AND P5, PT, R0, 0x7f800000, PT ;  /* 0x7f8000000000780c */ /* 0x000fe20003fa6070 */
[----:B--2---:R-:W-:-:S06]  /*0260*/  @!P1 FMUL R3, R3, R3 ;  /* 0x0000000303039220 */ /* 0x004fcc0000400000 */
[----:B------:R-:W2:Y:S01]  /*0270*/  MUFU.EX2 R9, R13 ;  /* 0x0000000d00097308 */ /* 0x000ea20000000800 */
[----:B------:R-:W-:Y:S01]  /*0280*/  FADD.FTZ.RZ R14, R3, 1 ;  /* 0x3f800000030e7421 */ /* 0x000fe2000001c000 */
[----:B-1----:R-:W-:-:S04]  /*0290*/  @!P2 FMUL R8, R8, R8 ;  /* 0x000000080808a220 */ /* 0x002fc80000400000 */
[----:B------:R-:W-:Y:S02]  /*02a0*/  IADD3 R14, R14, -0x3f400000, RZ ;  /* 0xc0c000000e0e7810 */ /* 0x000fe40007ffe0ff */
[----:B------:R-:W-:Y:S01]  /*02b0*/  ISETP.GE.U32.AND P2, PT, R3, 0x7f800000, PT ;  /* 0x7f8000000300780c */ /* 0x000fe20003f46070 */
[----:B------:R-:W-:Y:S01]  /*02c0*/  FADD.FTZ.RZ R10, R8, 1 ;  /* 0x3f800000080a7421 */ /* 0x000fe2000001c000 */
[----:B------:R-:W-:Y:S02]  /*02d0*/  LOP3.LUT R12, R14, 0xff800000, RZ, 0xc0, !PT ;  /* 0xff8000000e0c7812 */ /* 0x000fe400078ec0ff */
[----:B------:R-:W-:Y:S01]  /*02e0*/  ISETP.GE.U32.AND P1, PT, R8, 0x7f800000, PT ;  /* 0x7f8000000800780c */ /* 0x000fe20003f26070 */
[----:B--2---:R-:W-:Y:S01]  /*02f0*/  @!P3 FMUL R9, R9, R9 ;  /* 0x000000090909b220 */ /* 0x004fe20000400000 */
[----:B------:R-:W-:Y:S01]  /*0300*/  IADD3 R11, R10, -0x3f400000, RZ ;  /* 0xc0c000000a0b7810 */ /* 0x000fe20007ffe0ff */
[----:B------:R-:W-:Y:S01]  /*0310*/  FADD.FTZ.RZ R10, R0, 1 ;  /* 0x3f800000000a7421 */ /* 0x000fe2000001c000 */
[----:B------:R-:W-:Y:S01]  /*0320*/  IADD3 R15, R3, -R12, RZ ;  /* 0x8000000c030f7210 */ /* 0x000fe20007ffe0ff */
[----:B------:R-:W-:Y:S01]  /*0330*/  FADD.FTZ.RZ R17, R9, 1 ;  /* 0x3f80000009117421 */ /* 0x000fe2000001c000 */
[----:B------:R-:W-:-:S02]  /*0340*/  LOP3.LUT R13, R11, 0xff800000, RZ, 0xc0, !PT ;  /* 0xff8000000b0d7812 */ /* 0x000fc400078ec0ff */
[----:B------:R-:W-:Y:S02]  /*0350*/  IADD3 R11, -R12, 0x40800000, RZ ;  /* 0x408000000c0b7810 */ /* 0x000fe40007ffe1ff */
[----:B------:R-:W-:Y:S02]  /*0360*/  IADD3 R21, -R13, 0x40800000, RZ ;  /* 0x408000000d157810 */ /* 0x000fe40007ffe1ff */
[----:B------:R-:W-:Y:S01]  /*0370*/  IADD3 R10, R10, -0x3f400000, RZ ;  /* 0xc0c000000a0a7810 */ /* 0x000fe20007ffe0ff */
[-C--:B------:R-:W-:Y:S01]  /*0380*/  FFMA.FTZ R14, R11, R16.reuse, -1 ;  /* 0xbf8000000b0e7423 */ /* 0x080fe20000010010 */
[----:B------:R-:W-:Y:S01]  /*0390*/  IADD3 R22, R17, -0x3f400000, RZ ;  /* 0xc0c0000011167810 */ /* 0x000fe20007ffe0ff */
[----:B------:R-:W-:Y:S01]  /*03a0*/  FFMA.FTZ R20, R21, R16, -1 ;  /* 0xbf80000015147423 */ /* 0x000fe20000010010 */
[----:B------:R-:W-:Y:S01]  /*03b0*/  IADD3 R17, R8, -R13, RZ ;  /* 0x8000000d08117210 */ /* 0x000fe20007ffe0ff */
[----:B------:R-:W-:Y:S01]  /*03c0*/  FADD R15, R15, R14 ;  /* 0x0000000e0f0f7221 */ /* 0x000fe20000000000 */
[----:B------:R-:W-:-:S02]  /*03d0*/  LOP3.LUT R11, R10, 0xff800000, RZ, 0xc0, !PT ;  /* 0xff8000000a0b7812 */ /* 0x000fc400078ec0ff */
[----:B------:R-:W-:Y:S01]  /*03e0*/  LOP3.LUT R10, R22, 0xff800000, RZ, 0xc0, !PT ;  /* 0xff800000160a7812 */ /* 0x000fe200078ec0ff */
[----:B------:R-:W-:Y:S01]  /*03f0*/  FADD R14, R17, R20 ;  /* 0x00000014110e7221 */ /* 0x000fe20000000000 */
[C---:B------:R-:W-:Y:S01]  /*0400*/  FFMA.FTZ R20, R15.reuse, -R18, 0.10546888411045074463 ;  /* 0x3dd800120f147423 */ /* 0x040fe20000010812 */
[----:B------:R-:W-:Y:S02]  /*0410*/  IADD3 R21, -R11, 0x40800000, RZ ;  /* 0x408000000b157810 */ /* 0x000fe40007ffe1ff */
[----:B------:R-:W-:Y:S01]  /*0420*/  IADD3 R25, -R10, 0x40800000, RZ ;  /* 0x408000000a197810 */ /* 0x000fe20007ffe1ff */
[----:B------:R-:W-:Y:S01]  /*0430*/  FFMA.FTZ R22, R15, R20, -0.13229703903198242188 ;  /* 0xbe0778e00f167423 */ /* 0x000fe20000010014 */
[----:B------:R-:W-:Y:S01]  /*0440*/  IADD3 R17, R0, -R11, RZ ;  /* 0x8000000b00117210 */ /* 0x000fe20007ffe0ff */
[-C--:B------:R-:W-:Y:S01]  /*0450*/  FFMA.FTZ R20, R21, R16.reuse, -1 ;  /* 0xbf80000015147423 */ /* 0x080fe20000010010 */
[----:B------:R-:W-:Y:S01]  /*0460*/  IADD3 R23, R9, -R10, RZ ;  /* 0x8000000a09177210 */ /* 0x000fe20007ffe0ff */
[----:B------:R-:W-:Y:S01]  /*0470*/  FFMA.FTZ R16, R25, R16, -1 ;  /* 0xbf80000019107423 */ /* 0x000fe20000010010 */
[C---:B------:R-:W-:Y:S01]  /*0480*/  FFMA.FTZ R21, R14.reuse, -R18, 0.10546888411045074463 ;  /* 0x3dd800120e157423 */ /* 0x040fe20000010812 */
[----:B------:R-:W-:Y:S01]  /*0490*/  FADD R17, R17, R20 ;  /* 0x0000001411117221 */ /* 0x000fe20000000000 */
[----:B------:R-:W-:Y:S01]  /*04a0*/  FFMA.FTZ R22, R15, R22, 0.14491446316242218018 ;  /* 0x3e1464750f167423 */ /* 0x000fe20000010016 */
[----:B------:R-:W-:Y:S01]  /*04b0*/  FADD R16, R23, R16 ;  /* 0x0000001017107221 */ /* 0x000fe20000000000 */
[----:B------:R-:W-:Y:S01]  /*04c0*/  FFMA.FTZ R21, R14, R21, -0.13229703903198242188 ;  /* 0xbe0778e00e157423 */ /* 0x000fe20000010015 */
[----:B------:R-:W-:Y:S01]  /*04d0*/  FFMA.FTZ R20, R17, -R18, 0.10546888411045074463 ;  /* 0x3dd8001211147423 */ /* 0x000fe20000010812 */
[----:B------:R-:W-:Y:S01]  /*04e0*/  FFMA.FTZ R22, R15, R22, -0.16641564667224884033 ;  /* 0xbe2a68dd0f167423 */ /* 0x000fe20000010016 */
[----:B------:R-:W-:Y:S01]  /*04f0*/  FFMA.FTZ R23, R16, -R18, 0.10546888411045074463 ;  /* 0x3dd8001210177423 */ /* 0x000fe20000010812 */
[----:B------:R-:W-:Y:S01]  /*0500*/  FFMA.FTZ R21, R14, R21, 0.14491446316242218018 ;  /* 0x3e1464750e157423 */ /* 0x000fe20000010015 */
[----:B------:R-:W-:Y:S01]  /*0510*/  FFMA.FTZ R20, R17, R20, -0.13229703903198242188 ;  /* 0xbe0778e011147423 */ /* 0x000fe20000010014 */
[----:B------:R-:W-:Y:S01]  /*0520*/  FFMA.FTZ R22, R15, R22, 0.19988867640495300293 ;  /* 0x3e4caf9e0f167423 */ /* 0x000fe20000010016 */
[----:B------:R-:W-:Y:S01]  /*0530*/  FFMA.FTZ R23, R16, R23, -0.13229703903198242188 ;  /* 0xbe0778e010177423 */ /* 0x000fe20000010017 */
[----:B------:R-:W-:Y:S01]  /*0540*/  FFMA.FTZ R21, R14, R21, -0.16641564667224884033 ;  /* 0xbe2a68dd0e157423 */ /* 0x000fe20000010015 */
[----:B------:R-:W-:Y:S01]  /*0550*/  FFMA.FTZ R20, R17, R20, 0.14491446316242218018 ;  /* 0x3e14647511147423 */ /* 0x000fe20000010014 */
[----:B------:R-:W-:Y:S01]  /*0560*/  FFMA.FTZ R22, R15, R22, -0.25000196695327758789 ;  /* 0xbe8000420f167423 */ /* 0x000fe20000010016 */
[----:B------:R-:W-:Y:S01]  /*0570*/  FFMA.FTZ R23, R16, R23, 0.14491446316242218018 ;  /* 0x3e14647510177423 */ /* 0x000fe20000010017 */
[----:B------:R-:W-:Y:S01]  /*0580*/  FFMA.FTZ R21, R14, R21, 0.19988867640495300293 ;  /* 0x3e4caf9e0e157423 */ /* 0x000fe20000010015 */
[----:B------:R-:W-:Y:S01]  /*0590*/  FFMA.FTZ R20, R17, R20, -0.16641564667224884033 ;  /* 0xbe2a68dd11147423 */ /* 0x000fe20000010014 */
[----:B------:R-:W-:Y:S01]  /*05a0*/  FFMA.FTZ R22, R15, R22, 0.33333510160446166992 ;  /* 0x3eaaaae60f167423 */ /* 0x000fe20000010016 */
[----:B------:R-:W-:Y:S01]  /*05b0*/  FFMA.FTZ R23, R16, R23, -0.16641564667224884033 ;  /* 0xbe2a68dd10177423 */ /* 0x000fe20000010017 */
[----:B------:R-:W-:Y:S01]  /*05c0*/  FFMA.FTZ R21, R14, R21, -0.25000196695327758789 ;  /* 0xbe8000420e157423 */ /* 0x000fe20000010015 */
[----:B------:R-:W-:Y:S01]  /*05d0*/  FFMA.FTZ R20, R17, R20, 0.19988867640495300293 ;  /* 0x3e4caf9e11147423 */ /* 0x000fe20000010014 */
[----:B------:R-:W-:Y:S01]  /*05e0*/  FFMA.FTZ R22, R15, R22, -0.5 ;  /* 0xbf0000000f167423 */ /* 0x000fe20000010016 */
[----:B------:R-:W-:Y:S01]  /*05f0*/  FFMA.FTZ R23, R16, R23, 0.19988867640495300293 ;  /* 0x3e4caf9e10177423 */ /* 0x000fe20000010017 */
[----:B------:R-:W-:Y:S01]  /*0600*/  FFMA.FTZ R21, R14, R21, 0.33333510160446166992 ;  /* 0x3eaaaae60e157423 */ /* 0x000fe20000010015 */
[C---:B------:R-:W-:Y:S01]  /*0610*/  FFMA.FTZ R20, R17.reuse, R20, -0.25000196695327758789 ;  /* 0xbe80004211147423 */ /* 0x040fe20000010014 */
[----:B------:R-:W-:Y:S01]  /*0620*/  I2FP.F32.S32 R12, R12 ;  /* 0x0000000c000c7245 */ /* 0x000fe20000201400 */
[----:B------:R-:W-:Y:S01]  /*0630*/  FFMA.FTZ R23, R16, R23, -0.25000196695327758789 ;  /* 0xbe80004210177423 */ /* 0x000fe20000010017 */
[----:B------:R-:W-:Y:S01]  /*0640*/  FFMA.FTZ R21, R14, R21, -0.5 ;  /* 0xbf0000000e157423 */ /* 0x000fe20000010015 */
[----:B------:R-:W-:Y:S01]  /*0650*/  FFMA.FTZ R20, R17, R20, 0.33333510160446166992 ;  /* 0x3eaaaae611147423 */ /* 0x000fe20000010014 */
[----:B------:R-:W-:Y:S01]  /*0660*/  FMUL R22, R15, R22 ;  /* 0x000000160f167220 */ /* 0x000fe20000400000 */
[----:B------:R-:W-:Y:S01]  /*0670*/  FFMA.FTZ R23, R16, R23, 0.33333510160446166992 ;  /* 0x3eaaaae610177423 */ /* 0x000fe20000010017 */
[----:B------:R-:W-:Y:S01]  /*0680*/  I2FP.F32.S32 R13, R13 ;  /* 0x0000000d000d7245 */ /* 0x000fe20000201400 */
[----:B------:R-:W-:Y:S01]  /*0690*/  FMUL R21, R14, R21 ;  /* 0x000000150e157220 */ /* 0x000fe20000400000 */
[----:B------:R-:W-:Y:S01]  /*06a0*/  FFMA.FTZ R20, R17, R20, -0.5 ;  /* 0xbf00000011147423 */ /* 0x000fe20000010014 */
[----:B------:R-:W-:Y:S01]  /*06b0*/  FFMA.FTZ R23, R16, R23, -0.5 ;  /* 0xbf00000010177423 */ /* 0x000fe20000010017 */
[----:B------:R-:W-:Y:S01]  /*06c0*/  FFMA.FTZ R15, R15, R22, R15 ;  /* 0x000000160f0f7223 */ /* 0x000fe2000001000f */
[----:B------:R-:W-:Y:S01]  /*06d0*/  FMUL R12, R12, 1.1920928955078125e-07 ;  /* 0x340000000c0c7820 */ /* 0x000fe20000400000 */
[----:B------:R-:W-:Y:S01]  /*06e0*/  FFMA.FTZ R14, R14, R21, R14 ;  /* 0x000000150e0e7223 */ /* 0x000fe2000001000e */
[----:B------:R-:W-:Y:S01]  /*06f0*/  FMUL R13, R13, 1.1920928955078125e-07 ;  /* 0x340000000d0d7820 */ /* 0x000fe20000400000 */
[----:B------:R-:W-:Y:S01]  /*0700*/  I2FP.F32.S32 R10, R10 ;  /* 0x0000000a000a7245 */ /* 0x000fe20000201400 */
[----:B------:R-:W-:Y:S01]  /*0710*/  FMUL R20, R17, R20 ;  /* 0x0000001411147220 */ /* 0x000fe20000400000 */
[----:B------:R-:W-:Y:S01]  /*0720*/  I2FP.F32.S32 R11, R11 ;  /* 0x0000000b000b7245 */ /* 0x000fe20000201400 */
[----:B------:R-:W-:Y:S01]  /*0730*/  FMUL R23, R16, R23 ;  /* 0x0000001710177220 */ /* 0x000fe20000400000 */
[----:B------:R-:W-:Y:S01]  /*0740*/  FFMA.FTZ R15, R12, 0.69314718246459960938, R15 ;  /* 0x3f3172180c0f7823 */ /* 0x000fe2000001000f */
[----:B------:R-:W-:Y:S01]  /*0750*/  FFMA.FTZ R12, R13, 0.69314718246459960938, R14 ;  /* 0x3f3172180d0c7823 */ /* 0x000fe2000001000e */
[----:B------:R-:W-:Y:S01]  /*0760*/  FMUL R13, R10, 1.1920928955078125e-07 ;  /* 0x340000000a0d7820 */ /* 0x000fe20000400000 */
[----:B------:R-:W-:Y:S01]  /*0770*/  FSEL R14, R5, RZ, !P6 ;  /* 0x000000ff050e7208 */ /* 0x000fe20007000000 */
[----:B------:R-:W-:Y:S01]  /*0780*/  FFMA.FTZ R17, R17, R20, R17 ;  /* 0x0000001411117223 */ /* 0x000fe20000010011 */
[----:B------:R-:W-:Y:S01]  /*0790*/  FFMA.FTZ R16, R16, R23, R16 ;  /* 0x0000001710107223 */ /* 0x000fe20000010010 */
[----:B------:R-:W-:Y:S01]  /*07a0*/  FSETP.GT.AND P6, PT, R6, RZ, PT ;  /* 0x000000ff0600720b */ /* 0x000fe20003fc4000 */
[----:B------:R-:W-:Y:S01]  /*07b0*/  FMUL R10, R11, 1.1920928955078125e-07 ;  /* 0x340000000b0a7820 */ /* 0x000fe20000400000 */
[----:B------:R-:W-:Y:S01]  /*07c0*/  FSETP.GT.AND P3, PT, R7, RZ, PT ;  /* 0x000000ff0700720b */ /* 0x000fe20003f64000 */
[----:B------:R-:W-:Y:S01]  /*07d0*/  FFMA.FTZ R13, R13, 0.69314718246459960938, R16 ;  /* 0x3f3172180d0d7823 */ /* 0x000fe20000010010 */
[----:B------:R-:W-:Y:S01]  /*07e0*/  ISETP.GE.U32.AND P0, PT, R9, 0x7f800000, PT ;  /* 0x7f8000000900780c */ /* 0x000fe20003f06070 */
[----:B------:R-:W-:Y:S01]  /*07f0*/  FFMA.FTZ R10, R10, 0.69314718246459960938, R17 ;  /* 0x3f3172180a0a7823 */ /* 0x000fe20000010011 */
[----:B------:R-:W-:-:S02]  /*0800*/  FSEL R11, R4, RZ, !P4 ;  /* 0x000000ff040b7208 */ /* 0x000fc40006000000 */
[----:B------:R-:W-:Y:S01]  /*0810*/  FSEL R21, R6, RZ, !P6 ;  /* 0x000000ff06157208 */ /* 0x000fe20007000000 */
[----:B------:R-:W-:Y:S08]  /*0820*/  @!P5 BRA `(.L_x_1) ;  /* 0x000000000014d947 */ /* 0x000ff00003800000 */
[C---:B------:R-:W-:Y:S02]  /*0830*/  ISETP.GE.AND P4, PT, R0.reuse, -0x407fffff, PT ;  /* 0xbf8000010000780c */ /* 0x040fe40003f86270 */
[----:B------:R-:W-:-:S11]  /*0840*/  FSETP.NEU.AND P5, PT, R0, RZ, PT ;  /* 0x000000ff0000720b */ /* 0x000fd60003fad000 */
[----:B------:R-:W-:-:S05]  /*0850*/  @P4 MOV R17, 0x7f800000 ;  /* 0x7f80000000114802 */ /* 0x000fca0000000f00 */
[----:B------:R-:W-:-:S05]  /*0860*/  @P4 FFMA.FTZ R10, R0, R17, +INF ;  /* 0x7f800000000a4423 */ /* 0x000fca0000010011 */
[----:B------:R-:W-:-:S07]  /*0870*/  FSEL R10, R10, -RZ, P5 ;  /* 0x800000ff0a0a7208 */ /* 0x000fce0002800000 */
.L_x_1:
[----:B------:R-:W-:Y:S05]  /*0880*/  BSYNC B0 ;  /* 0x0000000000007941 */ /* 0x000fea0003800000 */
.L_x_0:
[----:B------:R-:W-:Y:S04]  /*0890*/  BSSY B0, `(.L_x_2) ;  /* 0x0000007000007945 */ /* 0x000fe80003800000 */
[----:B------:R-:W-:Y:S05]  /*08a0*/  @!P2 BRA `(.L_x_3) ;  /* 0x000000000014a947 */ /* 0x000fea0003800000 */
[C---:B------:R-:W-:Y:S02]  /*08b0*/  ISETP.GE.AND P2, PT, R3.reuse, -0x407fffff, PT ;  /* 0xbf8000010300780c */ /* 0x040fe40003f46270 */
[----:B------:R-:W-:-:S11]  /*08c0*/  FSETP.NEU.AND P4, PT, R3, RZ, PT ;  /* 0x000000ff0300720b */ /* 0x000fd60003f8d000 */
[----:B------:R-:W-:-:S05]  /*08d0*/  @P2 MOV R0, 0x7f800000 ;  /* 0x7f80000000002802 */ /* 0x000fca0000000f00 */
[----:B------:R-:W-:-:S05]  /*08e0*/  @P2 FFMA.FTZ R15, R3, R0, +INF ;  /* 0x7f800000030f2423 */ /* 0x000fca0000010000 */
[----:B------:R-:W-:-:S07]  /*08f0*/  FSEL R15, R15, -RZ, P4 ;  /* 0x800000ff0f0f7208 */ /* 0x000fce0002000000 */
.L_x_3:
[----:B------:R-:W-:Y:S05]  /*0900*/  BSYNC B0 ;  /* 0x0000000000007941 */ /* 0x000fea0003800000 */
.L_x_2:
[----:B------:R-:W-:Y:S04]  /*0910*/  BSSY B0, `(.L_x_4) ;  /* 0x0000007000007945 */ /* 0x000fe80003800000 */
[----:B------:R-:W-:Y:S05]  /*0920*/  @!P1 BRA `(.L_x_5) ;  /* 0x0000000000149947 */ /* 0x000fea0003800000 */
[C---:B------:R-:W-:Y:S02]  /*0930*/  ISETP.GE.AND P1, PT, R8.reuse, -0x407fffff, PT ;  /* 0xbf8000010800780c */ /* 0x040fe40003f26270 */
[----:B------:R-:W-:-:S11]  /*0940*/  FSETP.NEU.AND P2, PT, R8, RZ, PT ;  /* 0x000000ff0800720b */ /* 0x000fd60003f4d000 */
[----:B------:R-:W-:-:S05]  /*0950*/  @P1 MOV R3, 0x7f800000 ;  /* 0x7f80000000031802 */ /* 0x000fca0000000f00 */
[----:B------:R-:W-:-:S05]  /*0960*/  @P1 FFMA.FTZ R12, R8, R3, +INF ;  /* 0x7f800000080c1423 */ /* 0x000fca0000010003 */
[----:B------:R-:W-:-:S07]  /*0970*/  FSEL R12, R12, -RZ, P2 ;  /* 0x800000ff0c0c7208 */ /* 0x000fce0001000000 */
.L_x_5:
[----:B------:R-:W-:Y:S05]  /*0980*/  BSYNC B0 ;  /* 0x0000000000007941 */ /* 0x000fea0003800000 */
.L_x_4:
[----:B------:R-:W-:Y:S04]  /*0990*/  BSSY B0, `(.L_x_6) ;  /* 0x0000007000007945 */ /* 0x000fe80003800000 */
[----:B------:R-:W-:Y:S05]  /*09a0*/  @!P0 BRA `(.L_x_7) ;  /* 0x0000000000148947 */ /* 0x000fea0003800000 */
[C---:B------:R-:W-:Y:S02]  /*09b0*/  ISETP.GE.AND P0, PT, R9.reuse, -0x407fffff, PT ;  /* 0xbf8000010900780c */ /* 0x040fe40003f06270 */
[----:B------:R-:W-:-:S11]  /*09c0*/  FSETP.NEU.AND P1, PT, R9, RZ, PT ;  /* 0x000000ff0900720b */ /* 0x000fd60003f2d000 */
[----:B------:R-:W-:-:S05]  /*09d0*/  @P0 MOV R0, 0x7f800000 ;  /* 0x7f80000000000802 */ /* 0x000fca0000000f00 */
[----:B------:R-:W-:-:S05]  /*09e0*/  @P0 FFMA.FTZ R13, R9, R0, +INF ;  /* 0x7f800000090d0423 */ /* 0x000fca0000010000 */
[----:B------:R-:W-:-:S07]  /*09f0*/  FSEL R13, R13, -RZ, P1 ;  /* 0x800000ff0d0d7208 */ /* 0x000fce0000800000 */
.L_x_7:
[----:B------:R-:W-:Y:S05]  /*0a00*/  BSYNC B0 ;  /* 0x0000000000007941 */ /* 0x000fea0003800000 */
.L_x_6:
[----:B------:R-:W-:Y:S01]  /*0a10*/  FADD R0, R14, -R15 ;  /* 0x8000000f0e007221 */ /* 0x000fe20000000000 */
[----:B------:R-:W-:Y:S01]  /*0a20*/  FADD R11, R11, -R10 ;  /* 0x8000000a0b0b7221 */ /* 0x000fe20000000000 */
[----:B------:R-:W-:Y:S01]  /*0a30*/  FSEL R8, R7, RZ, !P3 ;  /* 0x000000ff07087208 */ /* 0x000fe20005800000 */
[----:B------:R-:W-:Y:S01]  /*0a40*/  FADD R21, R21, -R12 ;  /* 0x8000000c15157221 */ /* 0x000fe20000000000 */
[----:B------:R-:W-:Y:S01]  /*0a50*/  FFMA R0, RZ, R5, -R0 ;  /* 0x00000005ff007223 */ /* 0x000fe20000000800 */
[----:B------:R-:W-:Y:S01]  /*0a60*/  FFMA R11, RZ, R4, -R11 ;  /* 0x00000004ff0b7223 */ /* 0x000fe2000000080b */
[----:B------:R-:W1:Y:S01]  /*0a70*/  S2UR UR5, SR_CgaCtaId ;  /* 0x00000000000579c3 */ /* 0x000e620000008800 */
[----:B------:R-:W-:Y:S01]  /*0a80*/  FADD R8, R8, -R13 ;  /* 0x8000000d08087221 */ /* 0x000fe20000000000 */
[----:B------:R-:W-:Y:S01]  /*0a90*/  FFMA R21, RZ, R6, -R21 ;  /* 0x00000006ff157223 */ /* 0x000fe20000000815 */
[----:B------:R-:W-:Y:S01]  /*0aa0*/  FADD R0, R0, R11 ;  /* 0x0000000b00007221 */ /* 0x000fe20000000000 */
[----:B------:R-:W-:Y:S01]  /*0ab0*/  LOP3.LUT P0, RZ, R19, 0x1f, RZ, 0xc0, !PT ;  /* 0x0000001f13ff7812 */ /* 0x000fe2000780c0ff */
[----:B------:R-:W-:Y:S01]  /*0ac0*/  FFMA R8, RZ, R7, -R8 ;  /* 0x00000007ff087223 */ /* 0x000fe20000000808 */
[----:B------:R-:W-:Y:S01]  /*0ad0*/  UMOV UR4, 0x400 ;  /* 0x0000040000047882 */ /* 0x000fe20000000000 */
[----:B------:R-:W-:Y:S01]  /*0ae0*/  FADD R21, R21, R0 ;  /* 0x0000000015157221 */ /* 0x000fe20000000000 */
[----:B------:R-:W-:-:S03]  /*0af0*/  ISETP.GE.AND P1, PT, R19, 0x2, PT ;  /* 0x000000021300780c */ /* 0x000fc60003f26270 */
[----:B------:R-:W-:-:S05]  /*0b00*/  FADD R8, R8, R21 ;  /* 0x0000001508087221 */ /* 0x000fca0000000000 */
[----:B------:R-:W2:Y:S01]  /*0b10*/  SHFL.BFLY PT, R3, R8, 0x10, 0x1f ;  /* 0x0e001f0008037f89 */ /* 0x000ea200000e0000 */
[----:B-1----:R-:W-:Y:S01]  /*0b20*/  UPRMT UR4, UR5, 0x654, UR4 ;  /* 0x0000065405047896 */ /* 0x002fe20008000004 */
[----:B--2---:R-:W-:-:S05]  /*0b30*/  FADD R3, R8, R3 ;  /* 0x0000000308037221 */ /* 0x004fca0000000000 */
[----:B------:R-:W1:Y:S02]  /*0b40*/  SHFL.BFLY PT, R0, R3, 0x8, 0x1f ;  /* 0x0d001f0003007f89 */ /* 0x000e6400000e0000 */
[----:B-1----:R-:W-:Y:S01]  /*0b50*/  FADD R0, R3, R0 ;  /* 0x0000000003007221 */ /* 0x002fe20000000000 */
[----:B------:R-:W-:-:S04]  /*0b60*/  SHF.R.U32.HI R3, RZ, 0x3, R19 ;  /* 0x00000003ff037819 */ /* 0x000fc80000011613 */
[----:B------:R-:W1:Y:S01]  /*0b70*/  SHFL.BFLY PT, R5, R0, 0x4, 0x1f ;  /* 0x0c801f0000057f89 */ /* 0x000e6200000e0000 */
[----:B------:R-:W-:Y:S01]  /*0b80*/  LOP3.LUT R3, R3, 0x4, RZ, 0xc0, !PT ;  /* 0x0000000403037812 */ /* 0x000fe200078ec0ff */
[----:B-1----:R-:W-:Y:S01]  /*0b90*/  FADD R5, R0, R5 ;  /* 0x0000000500057221 */ /* 0x002fe20000000000 */
[----:B------:R-:W-:-:S04]  /*0ba0*/  LOP3.LUT R0, R19, 0x1, RZ, 0xc0, !PT ;  /* 0x0000000113007812 */ /* 0x000fc800078ec0ff */
[----:B------:R-:W1:Y:S02]  /*0bb0*/  SHFL.BFLY PT, R4, R5, 0x2, 0x1f ;  /* 0x0c401f0005047f89 */ /* 0x000e6400000e0000 */
[----:B-1----:R-:W-:-:S05]  /*0bc0*/  FADD R4, R5, R4 ;  /* 0x0000000405047221 */ /* 0x002fca0000000000 */
[----:B------:R-:W1:Y:S02]  /*0bd0*/  SHFL.BFLY PT, R7, R4, 0x1, 0x1f ;  /* 0x0c201f0004077f89 */ /* 0x000e6400000e0000 */
[----:B-1----:R-:W-:-:S05]  /*0be0*/  FADD R8, R4, R7 ;  /* 0x0000000704087221 */ /* 0x002fca0000000000 */
[----:B------:R-:W-:Y:S01]  /*0bf0*/  @!P0 STS [R3+UR4], R8 ;  /* 0x0000000803008988 */ /* 0x000fe20008000804 */
[----:B------:R-:W-:Y:S01]  /*0c00*/  BAR.SYNC.DEFER_BLOCKING 0x0 ;  /* 0x0000000000007b1d */ /* 0x000fe20000010000 */
[----:B------:R-:W-:-:S04]  /*0c10*/  ISETP.NE.U32.AND P0, PT, R0, 0x1, PT ;  /* 0x000000010000780c */ /* 0x000fc80003f05070 */
[----:B------:R-:W-:Y:S01]  /*0c20*/  ISETP.LT.AND P0, PT, R19, 0x2, P0 ;  /* 0x000000021300780c */ /* 0x000fe20000701270 */
[----:B------:R-:W1:Y:S04]  /*0c30*/  @!P1 LDS R6, [R2+UR4] ;  /* 0x0000000402069984 */ /* 0x000e680008000800 */
[----:B-1----:R-:W1:Y:S02]  /*0c40*/  SHFL.BFLY PT, R5, R6, 0x1, 0x1f ;  /* 0x0c201f0006057f89 */ /* 0x002e6400000e0000 */
[----:B-1----:R-:W-:-:S06]  /*0c50*/  FADD R5, R6, R5 ;  /* 0x0000000506057221 */ /* 0x002fcc0000000000 */
[----:B------:R1:W-:Y:S01]  /*0c60*/  @P0 STS [R2+UR4], R5 ;  /* 0x0000000502000988 */ /* 0x0003e20008000804 */
[----:B------:R-:W-:Y:S01]  /*0c70*/  BAR.SYNC.DEFER_BLOCKING 0x0 ;  /* 0x0000000000007b1d */ /* 0x000fe20000010000 */
[----:B------:R-:W-:-:S05]  /*0c80*/  LOP3.LUT P0, RZ, R19, 0x3f, RZ, 0xc0, !PT ;  /* 0x0000003f13ff7812 */ /* 0x000fca000780c0ff */
[----:B------:R-:W2:Y:S02]  /*0c90*/  LDS R0, [UR4] ;  /* 0x00000004ff007984 */ /* 0x000ea40008000800 */
[----:B------:R-:W-:Y:S06]  /*0ca0*/  BAR.SYNC.DEFER_BLOCKING 0x0 ;  /* 0x0000000000007b1d */ /* 0x000fec0000010000 */
[----:B-1----:R-:W-:Y:S05]  /*0cb0*/  @P0 EXIT ;  /* 0x000000000000094d */ /* 0x002fea0003800000 */
[----:B------:R-:W0:Y:S01]  /*0cc0*/  LDC.64 R2, c[0x0][0x210] ;  /* 0x00008400ff027b82 */ /* 0x000e220000000a00 */
[----:B--2---:R-:W-:-:S04]  /*0cd0*/  FADD R0, RZ, R0 ;  /* 0x00000000ff007221 */ /* 0x004fc80000000000 */
[----:B------:R-:W-:-:S05]  /*0ce0*/  FMUL R5, R0, 0.00390625 ;  /* 0x3b80000000057820 */ /* 0x000fca0000400000 */
[----:B0-----:R-:W-:Y:S01]  /*0cf0*/  STG.E desc[UR6][R2.64], R5 ;  /* 0x0000000502007986 */ /* 0x001fe2000c101906 */
[----:B------:R-:W-:Y:S05]  /*0d00*/  EXIT ;  /* 0x000000000000794d */ /* 0x000fea0003800000 */
.L_x_8:
[----:B------:R-:W-:-:S00]  /*0d10*/  BRA `(.L_x_8) ;  /* 0xfffffffc00fc7947 */ /* 0x000fc0000383ffff */
[----:B------:R-:W-:-:S00]  /*0d20*/  NOP ;  /* 0x0000000000007918 */ /* 0x000fc00000000000 */
        /* <DEDUP_REMOVED lines=13> */
.L_x_9:


//--------------------- .nv.global.init           --------------------------
	.section	.nv.global.init,"aw",@progbits
.nv.global.init:
	.type		_$_str,@object
	.size		_$_str,(.L_0 - _$_str)
_$_str:
        /*0000*/ 	.byte	0x5f, 0x5f, 0x43, 0x55, 0x44, 0x41, 0x5f, 0x46, 0x54, 0x5a, 0x00
.L_0:


//--------------------- .nv.shared.triton_per_fused_binary_cross_entropy_with_logits_0 --------------------------
	.section	.nv.shared.triton_per_fused_binary_cross_entropy_with_logits_0,"aw",@nobits
	.sectionflags	@""
	.align	16
	.zero		1024


//--------------------- .nv.constant0.triton_per_fused_binary_cross_entropy_with_logits_0 --------------------------
	.section	.nv.constant0.triton_per_fused_binary_cross_entropy_with_logits_0,"a",@progbits
	.sectionflags	@""
	.align	4
.nv.constant0.triton_per_fused_binary_cross_entropy_with_logits_0:
	.zero		548
